//
// Generated by NVIDIA NVVM Compiler
//
// Compiler Build ID: CL-36424714
// Cuda compilation tools, release 13.0, V13.0.88
// Based on NVVM 20.0.0
//

.version 9.0
.target sm_100
.address_size 64

	// .globl	_Z9f_inversePfS_iii
// _ZZ9f_inversePfS_iiiE5sdata has been demoted

.visible .entry _Z9f_inversePfS_iii(
	.param .u64 .ptr .align 1 _Z9f_inversePfS_iii_param_0,
	.param .u64 .ptr .align 1 _Z9f_inversePfS_iii_param_1,
	.param .u32 _Z9f_inversePfS_iii_param_2,
	.param .u32 _Z9f_inversePfS_iii_param_3,
	.param .u32 _Z9f_inversePfS_iii_param_4
)
{
	.reg .pred 	%p<2>;
	.reg .b32 	%r<18>;
	.reg .b32 	%f<3>;
	.reg .b64 	%rd<9>;
	// demoted variable
	.shared .align 4 .b8 _ZZ9f_inversePfS_iiiE5sdata[4224];
	ld.param.u64 	%rd1, [_Z9f_inversePfS_iii_param_0];
	ld.param.u64 	%rd2, [_Z9f_inversePfS_iii_param_1];
	ld.param.u32 	%r7, [_Z9f_inversePfS_iii_param_2];
	ld.param.u32 	%r6, [_Z9f_inversePfS_iii_param_3];
	ld.param.u32 	%r8, [_Z9f_inversePfS_iii_param_4];
	mov.u32 	%r1, %tid.x;
	mov.u32 	%r9, %ctaid.x;
	mov.u32 	%r10, %ntid.x;
	mad.lo.s32 	%r2, %r9, %r10, %r1;
	mov.u32 	%r3, %tid.y;
	mov.u32 	%r11, %ctaid.y;
	mov.u32 	%r12, %ntid.y;
	mad.lo.s32 	%r4, %r11, %r12, %r3;
	mad.lo.s32 	%r5, %r7, %r4, %r2;
	setp.ge.s32 	%p1, %r5, %r8;
	@%p1 bra 	$L__BB0_2;
	cvta.to.global.u64 	%rd3, %rd1;
	cvta.to.global.u64 	%rd4, %rd2;
	mul.wide.s32 	%rd5, %r5, 4;
	add.s64 	%rd6, %rd3, %rd5;
	ld.global.f32 	%f1, [%rd6];
	mov.u32 	%r13, _ZZ9f_inversePfS_iiiE5sdata;
	mad.lo.s32 	%r14, %r3, 132, %r13;
	shl.b32 	%r15, %r1, 2;
	add.s32 	%r16, %r14, %r15;
	st.shared.f32 	[%r16], %f1;
	bar.sync 	0;
	ld.shared.f32 	%f2, [%r16];
	mad.lo.s32 	%r17, %r6, %r2, %r4;
	mul.wide.s32 	%rd7, %r17, 4;
	add.s64 	%rd8, %rd4, %rd7;
	st.global.f32 	[%rd8], %f2;
$L__BB0_2:
	ret;

}


// ===== COMPILED SASS (sm_100) =====

	.target	sm_100

	.elftype	@"ET_EXEC"


//--------------------- .note.nv.tkinfo           --------------------------
	.section	.note.nv.tkinfo,"",@"SHT_NOTE"
	.sectionflags	@"SHF_NOTE_NV_TKINFO"
	.tkinfo
        /*0018*/ 	.word	0x00000002
        /*0030*/ 	.string	""
        /*0030*/ 	.string	"ptxas"
        /*0030*/ 	.string	"Cuda compilation tools, release 13.0, V13.0.88"
        /*0030*/ 	.string	"Build cuda_13.0.r13.0/compiler.36424714_0"
        /*0030*/ 	.string	"-arch sm_100 -m 64 "



//--------------------- .note.nv.cuinfo           --------------------------
	.section	.note.nv.cuinfo,"",@"SHT_NOTE"
	.sectionflags	@"SHF_NOTE_NV_CUINFO"
        /*0018*/ 	.short	0x0002
        /*001a*/ 	.short	0x0064
        /*001c*/ 	.short	0x0082
	.zero		2


//--------------------- .nv.info                  --------------------------
	.section	.nv.info,"",@"SHT_CUDA_INFO"
	.align	4


	//----- nvinfo : EIATTR_REGCOUNT
	.align		4
        /*0000*/ 	.byte	0x04, 0x2f
        /*0002*/ 	.short	(.L_1 - .L_0)
	.align		4
.L_0:
        /*0004*/ 	.word	index@(_Z9f_inversePfS_iii)
        /*0008*/ 	.word	0x0000000e


	//----- nvinfo : EIATTR_FRAME_SIZE
	.align		4
.L_1:
        /*000c*/ 	.byte	0x04, 0x11
        /*000e*/ 	.short	(.L_3 - .L_2)
	.align		4
.L_2:
        /*0010*/ 	.word	index@(_Z9f_inversePfS_iii)
        /*0014*/ 	.word	0x00000000


	//----- nvinfo : EIATTR_MIN_STACK_SIZE
	.align		4
.L_3:
        /*0018*/ 	.byte	0x04, 0x12
        /*001a*/ 	.short	(.L_5 - .L_4)
	.align		4
.L_4:
        /*001c*/ 	.word	index@(_Z9f_inversePfS_iii)
        /*0020*/ 	.word	0x00000000
.L_5:


//--------------------- .nv.compat                --------------------------
	.section	.nv.compat,"",@"SHT_CUDA_COMPAT_INFO"
	.align	4
        /*0000*/ 	.byte	0x02, 0x09, 0x00, 0x00, 0x02, 0x02, 0x01, 0x00, 0x02, 0x05, 0x05, 0x00, 0x03, 0x07, 0x01, 0x01
        /*0010*/ 	.byte	0x02, 0x03, 0x00, 0x00, 0x02, 0x06, 0x01, 0x00, 0x04, 0x0b, 0x08, 0x00, 0x09, 0x00, 0x00, 0x00
        /*0020*/ 	.byte	0x00, 0x00, 0x00, 0x00


//--------------------- .nv.info._Z9f_inversePfS_iii --------------------------
	.section	.nv.info._Z9f_inversePfS_iii,"",@"SHT_CUDA_INFO"
	.sectionflags	@""
	.align	4


	//----- nvinfo : EIATTR_CUDA_API_VERSION
	.align		4
        /*0000*/ 	.byte	0x04, 0x37
        /*0002*/ 	.short	(.L_7 - .L_6)
.L_6:
        /*0004*/ 	.word	0x00000082


	//----- nvinfo : EIATTR_KPARAM_INFO
	.align		4
.L_7:
        /*0008*/ 	.byte	0x04, 0x17
        /*000a*/ 	.short	(.L_9 - .L_8)
.L_8:
        /*000c*/ 	.word	0x00000000
        /*0010*/ 	.short	0x0004
        /*0012*/ 	.short	0x0018
        /*0014*/ 	.byte	0x00, 0xf0, 0x11, 0x00


	//----- nvinfo : EIATTR_KPARAM_INFO
	.align		4
.L_9:
        /*0018*/ 	.byte	0x04, 0x17
        /*001a*/ 	.short	(.L_11 - .L_10)
.L_10:
        /*001c*/ 	.word	0x00000000
        /*0020*/ 	.short	0x0003
        /*0022*/ 	.short	0x0014
        /*0024*/ 	.byte	0x00, 0xf0, 0x11, 0x00


	//----- nvinfo : EIATTR_KPARAM_INFO
	.align		4
.L_11:
        /*0028*/ 	.byte	0x04, 0x17
        /*002a*/ 	.short	(.L_13 - .L_12)
.L_12:
        /*002c*/ 	.word	0x00000000
        /*0030*/ 	.short	0x0002
        /*0032*/ 	.short	0x0010
        /*0034*/ 	.byte	0x00, 0xf0, 0x11, 0x00


	//----- nvinfo : EIATTR_KPARAM_INFO
	.align		4
.L_13:
        /*0038*/ 	.byte	0x04, 0x17
        /*003a*/ 	.short	(.L_15 - .L_14)
.L_14:
        /*003c*/ 	.word	0x00000000
        /*0040*/ 	.short	0x0001
        /*0042*/ 	.short	0x0008
        /*0044*/ 	.byte	0x00, 0xf5, 0x21, 0x00


	//----- nvinfo : EIATTR_KPARAM_INFO
	.align		4
.L_15:
        /*0048*/ 	.byte	0x04, 0x17
        /*004a*/ 	.short	(.L_17 - .L_16)
.L_16:
        /*004c*/ 	.word	0x00000000
        /*0050*/ 	.short	0x0000
        /*0052*/ 	.short	0x0000
        /*0054*/ 	.byte	0x00, 0xf5, 0x21, 0x00


	//----- nvinfo : EIATTR_SPARSE_MMA_MASK
	.align		4
.L_17:
        /*0058*/ 	.byte	0x03, 0x50
        /*005a*/ 	.short	0x0000


	//----- nvinfo : EIATTR_MAXREG_COUNT
	.align		4
        /*005c*/ 	.byte	0x03, 0x1b
        /*005e*/ 	.short	0x00ff


	//----- nvinfo : EIATTR_NUM_BARRIERS
	.align		4
        /*0060*/ 	.byte	0x02, 0x4c
        /*0062*/ 	.byte	0x01
	.zero		1


	//----- nvinfo : EIATTR_MERCURY_ISA_VERSION
	.align		4
        /*0064*/ 	.byte	0x03, 0x5f
        /*0066*/ 	.short	0x0101


	//----- nvinfo : EIATTR_VRC_CTA_INIT_COUNT
	.align		4
        /*0068*/ 	.byte	0x02, 0x4a
	.zero		1
	.zero		1


	//----- nvinfo : EIATTR_EXIT_INSTR_OFFSETS
	.align		4
        /*006c*/ 	.byte	0x04, 0x1c
        /*006e*/ 	.short	(.L_19 - .L_18)


	//   ....[0]....
.L_18:
        /*0070*/ 	.word	0x000000d0


	//   ....[1]....
        /*0074*/ 	.word	0x000001f0


	//----- nvinfo : EIATTR_CBANK_PARAM_SIZE
	.align		4
.L_19:
        /*0078*/ 	.byte	0x03, 0x19
        /*007a*/ 	.short	0x001c


	//----- nvinfo : EIATTR_PARAM_CBANK
	.align		4
        /*007c*/ 	.byte	0x04, 0x0a
        /*007e*/ 	.short	(.L_21 - .L_20)
	.align		4
.L_20:
        /*0080*/ 	.word	index@(.nv.constant0._Z9f_inversePfS_iii)
        /*0084*/ 	.short	0x0380
        /*0086*/ 	.short	0x001c


	//----- nvinfo : EIATTR_SW_WAR
	.align		4
.L_21:
        /*0088*/ 	.byte	0x04, 0x36
        /*008a*/ 	.short	(.L_23 - .L_22)
.L_22:
        /*008c*/ 	.word	0x00000008
.L_23:


//--------------------- .nv.callgraph             --------------------------
	.section	.nv.callgraph,"",@"SHT_CUDA_CALLGRAPH"
	.align	4
	.sectionentsize	8
	.align		4
        /*0000*/ 	.word	0x00000000
	.align		4
        /*0004*/ 	.word	0xffffffff
	.align		4
        /*0008*/ 	.word	0x00000000
	.align		4
        /*000c*/ 	.word	0xfffffffe
	.align		4
        /*0010*/ 	.word	0x00000000
	.align		4
        /*0014*/ 	.word	0xfffffffd
	.align		4
        /*0018*/ 	.word	0x00000000
	.align		4
        /*001c*/ 	.word	0xfffffffc


//--------------------- .text._Z9f_inversePfS_iii --------------------------
	.section	.text._Z9f_inversePfS_iii,"ax",@progbits
	.align	128
        .global         _Z9f_inversePfS_iii
        .type           _Z9f_inversePfS_iii,@function
        .size           _Z9f_inversePfS_iii,(.L_x_1 - _Z9f_inversePfS_iii)
        .other          _Z9f_inversePfS_iii,@"STO_CUDA_ENTRY STV_DEFAULT"
_Z9f_inversePfS_iii:
.text._Z9f_inversePfS_iii:
[----:B------:R-:W-:Y:S01]  /*0000*/  LDC R1, c[0x0][0x37c] ;  /* 0x0000df00ff017b82 */ /* 0x000fe20000000800 */
[----:B------:R-:W0:Y:S07]  /*0010*/  S2R R9, SR_TID.X ;  /* 0x0000000000097919 */ /* 0x000e2e0000002100 */
[----:B------:R-:W0:Y:S01]  /*0020*/  LDC R0, c[0x0][0x360] ;  /* 0x0000d800ff007b82 */ /* 0x000e220000000800 */
[----:B------:R-:W1:Y:S01]  /*0030*/  LDCU UR6, c[0x0][0x390] ;  /* 0x00007200ff0677ac */ /* 0x000e620008000800 */
[----:B------:R-:W2:Y:S01]  /*0040*/  S2R R11, SR_TID.Y ;  /* 0x00000000000b7919 */ /* 0x000ea20000002200 */
[----:B------:R-:W3:Y:S05]  /*0050*/  LDCU UR7, c[0x0][0x398] ;  /* 0x00007300ff0777ac */ /* 0x000eea0008000800 */
[----:B------:R-:W0:Y:S08]  /*0060*/  S2UR UR4, SR_CTAID.X ;  /* 0x00000000000479c3 */ /* 0x000e300000002500 */
[----:B------:R-:W2:Y:S08]  /*0070*/  S2UR UR5, SR_CTAID.Y ;  /* 0x00000000000579c3 */ /* 0x000eb00000002600 */
[----:B------:R-:W2:Y:S01]  /*0080*/  LDC R2, c[0x0][0x364] ;  /* 0x0000d900ff027b82 */ /* 0x000ea20000000800 */
[----:B0-----:R-:W-:-:S02]  /*0090*/  IMAD R0, R0, UR4, R9 ;  /* 0x0000000400007c24 */ /* 0x001fc4000f8e0209 */
[----:B--2---:R-:W-:-:S04]  /*00a0*/  IMAD R7, R2, UR5, R11 ;  /* 0x0000000502077c24 */ /* 0x004fc8000f8e020b */
[----:B-1----:R-:W-:-:S05]  /*00b0*/  IMAD R5, R7, UR6, R0 ;  /* 0x0000000607057c24 */ /* 0x002fca000f8e0200 */
[----:B---3--:R-:W-:-:S13]  /*00c0*/  ISETP.GE.AND P0, PT, R5, UR7, PT ;  /* 0x0000000705007c0c */ /* 0x008fda000bf06270 */
[----:B------:R-:W-:Y:S05]  /*00d0*/  @P0 EXIT ;  /* 0x000000000000094d */ /* 0x000fea0003800000 */
[----:B------:R-:W0:Y:S01]  /*00e0*/  LDC.64 R2, c[0x0][0x380] ;  /* 0x0000e000ff027b82 */ /* 0x000e220000000a00 */
[----:B------:R-:W1:Y:S01]  /*00f0*/  LDCU.64 UR4, c[0x0][0x358] ;  /* 0x00006b00ff0477ac */ /* 0x000e620008000a00 */
[----:B------:R-:W-:Y:S01]  /*0100*/  MOV R4, 0x400 ;  /* 0x0000040000047802 */ /* 0x000fe20000000f00 */
[----:B------:R-:W2:Y:S01]  /*0110*/  LDCU UR6, c[0x0][0x394] ;  /* 0x00007280ff0677ac */ /* 0x000ea20008000800 */
[----:B0-----:R-:W-:-:S05]  /*0120*/  IMAD.WIDE R2, R5, 0x4, R2 ;  /* 0x0000000405027825 */ /* 0x001fca00078e0202 */
[----:B-1----:R2:W3:Y:S01]  /*0130*/  LDG.E R6, desc[UR4][R2.64] ;  /* 0x0000000402067981 */ /* 0x0024e2000c1e1900 */
[----:B------:R-:W0:Y:S01]  /*0140*/  S2R R5, SR_CgaCtaId ;  /* 0x0000000000057919 */ /* 0x000e220000008800 */
[----:B--2---:R-:W-:Y:S01]  /*0150*/  IMAD R3, R0, UR6, R7 ;  /* 0x0000000600037c24 */ /* 0x004fe2000f8e0207 */
[----:B0-----:R-:W-:-:S05]  /*0160*/  LEA R4, R5, R4, 0x18 ;  /* 0x0000000405047211 */ /* 0x001fca00078ec0ff */
[----:B------:R-:W-:-:S05]  /*0170*/  IMAD R4, R11, 0x84, R4 ;  /* 0x000000840b047824 */ /* 0x000fca00078e0204 */
[----:B------:R-:W-:Y:S02]  /*0180*/  LEA R9, R9, R4, 0x2 ;  /* 0x0000000409097211 */ /* 0x000fe400078e10ff */
[----:B------:R-:W0:Y:S02]  /*0190*/  LDC.64 R4, c[0x0][0x388] ;  /* 0x0000e200ff047b82 */ /* 0x000e240000000a00 */
[----:B0-----:R-:W-:Y:S01]  /*01a0*/  IMAD.WIDE R2, R3, 0x4, R4 ;  /* 0x0000000403027825 */ /* 0x001fe200078e0204 */
[----:B---3--:R-:W-:Y:S05]  /*01b0*/  STS [R9], R6 ;  /* 0x0000000609007388 */ /* 0x008fea0000000800 */
[----:B------:R-:W-:Y:S06]  /*01c0*/  BAR.SYNC.DEFER_BLOCKING 0x0 ;  /* 0x0000000000007b1d */ /* 0x000fec0000010000 */
[----:B------:R-:W0:Y:S04]  /*01d0*/  LDS R11, [R9] ;  /* 0x00000000090b7984 */ /* 0x000e280000000800 */
[----:B0-----:R-:W-:Y:S01]  /*01e0*/  STG.E desc[UR4][R2.64], R11 ;  /* 0x0000000b02007986 */ /* 0x001fe2000c101904 */
[----:B------:R-:W-:Y:S05]  /*01f0*/  EXIT ;  /* 0x000000000000794d */ /* 0x000fea0003800000 */
.L_x_0:
[----:B------:R-:W-:-:S00]  /*0200*/  BRA `(.L_x_0) ;  /* 0xfffffffc00fc7947 */ /* 0x000fc0000383ffff */
[----:B------:R-:W-:-:S00]  /*0210*/  NOP ;  /* 0x0000000000007918 */ /* 0x000fc00000000000 */
        /* <DEDUP_REMOVED lines=14> */
.L_x_1:


//--------------------- .nv.shared._Z9f_inversePfS_iii --------------------------
	.section	.nv.shared._Z9f_inversePfS_iii,"aw",@nobits
	.sectionflags	@""
	.align	4
.nv.shared._Z9f_inversePfS_iii:
	.zero		5248


//--------------------- .nv.shared.reserved.0     --------------------------
	.section	.nv.shared.reserved.0,"aw",@nobits
	.weak		__nv_reservedSMEM_offset_0_alias
	.size		__nv_reservedSMEM_offset_0_alias, 0, 64
	.other		__nv_reservedSMEM_offset_0_alias,@"STO_CUDA_RESERVED_SHARED STV_DEFAULT"
__nv_reservedSMEM_offset_0_alias:
	.zero		0
	.zero		64


//--------------------- .nv.constant0._Z9f_inversePfS_iii --------------------------
	.section	.nv.constant0._Z9f_inversePfS_iii,"a",@progbits
	.sectionflags	@""
	.align	4
.nv.constant0._Z9f_inversePfS_iii:
	.zero		924


//--------------------- SYMBOLS --------------------------

	.type		.nv.reservedSmem.offset0,@object
	.size		.nv.reservedSmem.offset0,0x4
	.type		.nv.reservedSmem.cap,@object
	.size		.nv.reservedSmem.cap,0x4
